//
// Generated by NVIDIA NVVM Compiler
//
// Compiler Build ID: CL-36424714
// Cuda compilation tools, release 13.0, V13.0.88
// Based on NVVM 20.0.0
//

.version 9.0
.target sm_100
.address_size 64

	// .globl	default_function_kernel

.visible .entry default_function_kernel(
	.param .u64 .ptr .align 1 default_function_kernel_param_0,
	.param .u64 .ptr .align 1 default_function_kernel_param_1
)
{
	.reg .pred 	%p<3>;
	.reg .b32 	%r<9>;
	.reg .b32 	%f<78>;
	.reg .b64 	%rd<11>;

	ld.param.u64 	%rd6, [default_function_kernel_param_0];
	ld.param.u64 	%rd5, [default_function_kernel_param_1];
	cvta.to.global.u64 	%rd7, %rd6;
	add.s64 	%rd1, %rd7, 72;
	mov.b32 	%r7, 0;
	mov.f32 	%f77, 0f3F800000;
$L__BB0_1:
	mul.wide.u32 	%rd8, %r7, 1872;
	add.s64 	%rd10, %rd1, %rd8;
	mov.b32 	%r8, 0;
$L__BB0_2:
	ld.global.nc.f32 	%f5, [%rd10+-72];
	mul.f32 	%f6, %f77, %f5;
	ld.global.nc.f32 	%f7, [%rd10+-68];
	mul.f32 	%f8, %f6, %f7;
	ld.global.nc.f32 	%f9, [%rd10+-64];
	mul.f32 	%f10, %f8, %f9;
	ld.global.nc.f32 	%f11, [%rd10+-60];
	mul.f32 	%f12, %f10, %f11;
	ld.global.nc.f32 	%f13, [%rd10+-56];
	mul.f32 	%f14, %f12, %f13;
	ld.global.nc.f32 	%f15, [%rd10+-52];
	mul.f32 	%f16, %f14, %f15;
	ld.global.nc.f32 	%f17, [%rd10+-48];
	mul.f32 	%f18, %f16, %f17;
	ld.global.nc.f32 	%f19, [%rd10+-44];
	mul.f32 	%f20, %f18, %f19;
	ld.global.nc.f32 	%f21, [%rd10+-40];
	mul.f32 	%f22, %f20, %f21;
	ld.global.nc.f32 	%f23, [%rd10+-36];
	mul.f32 	%f24, %f22, %f23;
	ld.global.nc.f32 	%f25, [%rd10+-32];
	mul.f32 	%f26, %f24, %f25;
	ld.global.nc.f32 	%f27, [%rd10+-28];
	mul.f32 	%f28, %f26, %f27;
	ld.global.nc.f32 	%f29, [%rd10+-24];
	mul.f32 	%f30, %f28, %f29;
	ld.global.nc.f32 	%f31, [%rd10+-20];
	mul.f32 	%f32, %f30, %f31;
	ld.global.nc.f32 	%f33, [%rd10+-16];
	mul.f32 	%f34, %f32, %f33;
	ld.global.nc.f32 	%f35, [%rd10+-12];
	mul.f32 	%f36, %f34, %f35;
	ld.global.nc.f32 	%f37, [%rd10+-8];
	mul.f32 	%f38, %f36, %f37;
	ld.global.nc.f32 	%f39, [%rd10+-4];
	mul.f32 	%f40, %f38, %f39;
	ld.global.nc.f32 	%f41, [%rd10];
	mul.f32 	%f42, %f40, %f41;
	ld.global.nc.f32 	%f43, [%rd10+4];
	mul.f32 	%f44, %f42, %f43;
	ld.global.nc.f32 	%f45, [%rd10+8];
	mul.f32 	%f46, %f44, %f45;
	ld.global.nc.f32 	%f47, [%rd10+12];
	mul.f32 	%f48, %f46, %f47;
	ld.global.nc.f32 	%f49, [%rd10+16];
	mul.f32 	%f50, %f48, %f49;
	ld.global.nc.f32 	%f51, [%rd10+20];
	mul.f32 	%f52, %f50, %f51;
	ld.global.nc.f32 	%f53, [%rd10+24];
	mul.f32 	%f54, %f52, %f53;
	ld.global.nc.f32 	%f55, [%rd10+28];
	mul.f32 	%f56, %f54, %f55;
	ld.global.nc.f32 	%f57, [%rd10+32];
	mul.f32 	%f58, %f56, %f57;
	ld.global.nc.f32 	%f59, [%rd10+36];
	mul.f32 	%f60, %f58, %f59;
	ld.global.nc.f32 	%f61, [%rd10+40];
	mul.f32 	%f62, %f60, %f61;
	ld.global.nc.f32 	%f63, [%rd10+44];
	mul.f32 	%f64, %f62, %f63;
	ld.global.nc.f32 	%f65, [%rd10+48];
	mul.f32 	%f66, %f64, %f65;
	ld.global.nc.f32 	%f67, [%rd10+52];
	mul.f32 	%f68, %f66, %f67;
	ld.global.nc.f32 	%f69, [%rd10+56];
	mul.f32 	%f70, %f68, %f69;
	ld.global.nc.f32 	%f71, [%rd10+60];
	mul.f32 	%f72, %f70, %f71;
	ld.global.nc.f32 	%f73, [%rd10+64];
	mul.f32 	%f74, %f72, %f73;
	ld.global.nc.f32 	%f75, [%rd10+68];
	mul.f32 	%f77, %f74, %f75;
	add.s32 	%r8, %r8, 1;
	add.s64 	%rd10, %rd10, 144;
	setp.ne.s32 	%p1, %r8, 13;
	@%p1 bra 	$L__BB0_2;
	add.s32 	%r7, %r7, 1;
	setp.ne.s32 	%p2, %r7, 18;
	@%p2 bra 	$L__BB0_1;
	cvta.to.global.u64 	%rd9, %rd5;
	st.global.f32 	[%rd9], %f77;
	ret;

}


// ===== COMPILED SASS (sm_100) =====

	.target	sm_100

	.elftype	@"ET_EXEC"


//--------------------- .note.nv.tkinfo           --------------------------
	.section	.note.nv.tkinfo,"",@"SHT_NOTE"
	.sectionflags	@"SHF_NOTE_NV_TKINFO"
	.tkinfo
        /*0018*/ 	.word	0x00000002
        /*0030*/ 	.string	""
        /*0030*/ 	.string	"ptxas"
        /*0030*/ 	.string	"Cuda compilation tools, release 13.0, V13.0.88"
        /*0030*/ 	.string	"Build cuda_13.0.r13.0/compiler.36424714_0"
        /*0030*/ 	.string	"-arch sm_100 -m 64 "



//--------------------- .note.nv.cuinfo           --------------------------
	.section	.note.nv.cuinfo,"",@"SHT_NOTE"
	.sectionflags	@"SHF_NOTE_NV_CUINFO"
        /*0018*/ 	.short	0x0002
        /*001a*/ 	.short	0x0064
        /*001c*/ 	.short	0x0082
	.zero		2


//--------------------- .nv.info                  --------------------------
	.section	.nv.info,"",@"SHT_CUDA_INFO"
	.align	4


	//----- nvinfo : EIATTR_REGCOUNT
	.align		4
        /*0000*/ 	.byte	0x04, 0x2f
        /*0002*/ 	.short	(.L_1 - .L_0)
	.align		4
.L_0:
        /*0004*/ 	.word	index@(default_function_kernel)
        /*0008*/ 	.word	0x0000001e


	//----- nvinfo : EIATTR_FRAME_SIZE
	.align		4
.L_1:
        /*000c*/ 	.byte	0x04, 0x11
        /*000e*/ 	.short	(.L_3 - .L_2)
	.align		4
.L_2:
        /*0010*/ 	.word	index@(default_function_kernel)
        /*0014*/ 	.word	0x00000000


	//----- nvinfo : EIATTR_MIN_STACK_SIZE
	.align		4
.L_3:
        /*0018*/ 	.byte	0x04, 0x12
        /*001a*/ 	.short	(.L_5 - .L_4)
	.align		4
.L_4:
        /*001c*/ 	.word	index@(default_function_kernel)
        /*0020*/ 	.word	0x00000000
.L_5:


//--------------------- .nv.compat                --------------------------
	.section	.nv.compat,"",@"SHT_CUDA_COMPAT_INFO"
	.align	4
        /*0000*/ 	.byte	0x02, 0x09, 0x00, 0x00, 0x02, 0x02, 0x01, 0x00, 0x02, 0x05, 0x05, 0x00, 0x03, 0x07, 0x01, 0x01
        /*0010*/ 	.byte	0x02, 0x03, 0x00, 0x00, 0x02, 0x06, 0x01, 0x00, 0x04, 0x0b, 0x08, 0x00, 0x09, 0x00, 0x00, 0x00
        /*0020*/ 	.byte	0x00, 0x00, 0x00, 0x00


//--------------------- .nv.info.default_function_kernel --------------------------
	.section	.nv.info.default_function_kernel,"",@"SHT_CUDA_INFO"
	.sectionflags	@""
	.align	4


	//----- nvinfo : EIATTR_CUDA_API_VERSION
	.align		4
        /*0000*/ 	.byte	0x04, 0x37
        /*0002*/ 	.short	(.L_7 - .L_6)
.L_6:
        /*0004*/ 	.word	0x00000082


	//----- nvinfo : EIATTR_KPARAM_INFO
	.align		4
.L_7:
        /*0008*/ 	.byte	0x04, 0x17
        /*000a*/ 	.short	(.L_9 - .L_8)
.L_8:
        /*000c*/ 	.word	0x00000000
        /*0010*/ 	.short	0x0001
        /*0012*/ 	.short	0x0008
        /*0014*/ 	.byte	0x00, 0xf5, 0x21, 0x00


	//----- nvinfo : EIATTR_KPARAM_INFO
	.align		4
.L_9:
        /*0018*/ 	.byte	0x04, 0x17
        /*001a*/ 	.short	(.L_11 - .L_10)
.L_10:
        /*001c*/ 	.word	0x00000000
        /*0020*/ 	.short	0x0000
        /*0022*/ 	.short	0x0000
        /*0024*/ 	.byte	0x00, 0xf5, 0x21, 0x00


	//----- nvinfo : EIATTR_SPARSE_MMA_MASK
	.align		4
.L_11:
        /*0028*/ 	.byte	0x03, 0x50
        /*002a*/ 	.short	0x0000


	//----- nvinfo : EIATTR_MAXREG_COUNT
	.align		4
        /*002c*/ 	.byte	0x03, 0x1b
        /*002e*/ 	.short	0x00ff


	//----- nvinfo : EIATTR_MERCURY_ISA_VERSION
	.align		4
        /*0030*/ 	.byte	0x03, 0x5f
        /*0032*/ 	.short	0x0101


	//----- nvinfo : EIATTR_VRC_CTA_INIT_COUNT
	.align		4
        /*0034*/ 	.byte	0x02, 0x4a
	.zero		1
	.zero		1


	//----- nvinfo : EIATTR_EXIT_INSTR_OFFSETS
	.align		4
        /*0038*/ 	.byte	0x04, 0x1c
        /*003a*/ 	.short	(.L_13 - .L_12)


	//   ....[0]....
.L_12:
        /*003c*/ 	.word	0x00000600


	//----- nvinfo : EIATTR_CBANK_PARAM_SIZE
	.align		4
.L_13:
        /*0040*/ 	.byte	0x03, 0x19
        /*0042*/ 	.short	0x0010


	//----- nvinfo : EIATTR_PARAM_CBANK
	.align		4
        /*0044*/ 	.byte	0x04, 0x0a
        /*0046*/ 	.short	(.L_15 - .L_14)
	.align		4
.L_14:
        /*0048*/ 	.word	index@(.nv.constant0.default_function_kernel)
        /*004c*/ 	.short	0x0380
        /*004e*/ 	.short	0x0010


	//----- nvinfo : EIATTR_SW_WAR
	.align		4
.L_15:
        /*0050*/ 	.byte	0x04, 0x36
        /*0052*/ 	.short	(.L_17 - .L_16)
.L_16:
        /*0054*/ 	.word	0x00000008
.L_17:


//--------------------- .nv.callgraph             --------------------------
	.section	.nv.callgraph,"",@"SHT_CUDA_CALLGRAPH"
	.align	4
	.sectionentsize	8
	.align		4
        /*0000*/ 	.word	0x00000000
	.align		4
        /*0004*/ 	.word	0xffffffff
	.align		4
        /*0008*/ 	.word	0x00000000
	.align		4
        /*000c*/ 	.word	0xfffffffe
	.align		4
        /*0010*/ 	.word	0x00000000
	.align		4
        /*0014*/ 	.word	0xfffffffd
	.align		4
        /*0018*/ 	.word	0x00000000
	.align		4
        /*001c*/ 	.word	0xfffffffc


//--------------------- .text.default_function_kernel --------------------------
	.section	.text.default_function_kernel,"ax",@progbits
	.align	128
        .global         default_function_kernel
        .type           default_function_kernel,@function
        .size           default_function_kernel,(.L_x_3 - default_function_kernel)
        .other          default_function_kernel,@"STO_CUDA_ENTRY STV_DEFAULT"
default_function_kernel:
.text.default_function_kernel:
[----:B------:R-:W-:Y:S01]  /*0000*/  LDC R1, c[0x0][0x37c] ;  /* 0x0000df00ff017b82 */ /* 0x000fe20000000800 */
[----:B------:R-:W0:Y:S01]  /*0010*/  LDCU.64 UR6, c[0x0][0x380] ;  /* 0x00007000ff0677ac */ /* 0x000e220008000a00 */
[----:B------:R-:W-:Y:S01]  /*0020*/  HFMA2 R19, -RZ, RZ, 1.875, 0 ;  /* 0x3f800000ff137431 */ /* 0x000fe200000001ff */
[----:B------:R-:W1:Y:S01]  /*0030*/  LDCU.64 UR10, c[0x0][0x358] ;  /* 0x00006b00ff0a77ac */ /* 0x000e620008000a00 */
[----:B------:R-:W-:Y:S01]  /*0040*/  UMOV UR4, URZ ;  /* 0x000000ff00047c82 */ /* 0x000fe20008000000 */
[----:B0-----:R-:W-:-:S04]  /*0050*/  UIADD3 UR6, UP0, UPT, UR6, 0x48, URZ ;  /* 0x0000004806067890 */ /* 0x001fc8000ff1e0ff */
[----:B-1----:R-:W-:-:S12]  /*0060*/  UIADD3.X UR7, UPT, UPT, URZ, UR7, URZ, UP0, !UPT ;  /* 0x00000007ff077290 */ /* 0x002fd800087fe4ff */
.L_x_1:
[----:B------:R-:W-:Y:S02]  /*0070*/  UIMAD.WIDE.U32 UR8, UR4, 0x750, UR6 ;  /* 0x00000750040878a5 */ /* 0x000fe4000f8e0006 */
[----:B------:R-:W-:Y:S01]  /*0080*/  UIADD3 UR4, UPT, UPT, UR4, 0x1, URZ ;  /* 0x0000000104047890 */ /* 0x000fe2000fffe0ff */
[----:B------:R-:W-:-:S03]  /*0090*/  UMOV UR5, URZ ;  /* 0x000000ff00057c82 */ /* 0x000fc60008000000 */
[----:B------:R-:W-:Y:S01]  /*00a0*/  MOV R5, UR9 ;  /* 0x0000000900057c02 */ /* 0x000fe20008000f00 */
[----:B------:R-:W-:Y:S01]  /*00b0*/  UISETP.NE.AND UP1, UPT, UR4, 0x12, UPT ;  /* 0x000000120400788c */ /* 0x000fe2000bf25270 */
[----:B------:R-:W-:Y:S02]  /*00c0*/  MOV R3, UR9 ;  /* 0x0000000900037c02 */ /* 0x000fe40008000f00 */
[----:B------:R-:W-:Y:S02]  /*00d0*/  MOV R2, UR8 ;  /* 0x0000000800027c02 */ /* 0x000fe40008000f00 */
[----:B------:R-:W-:Y:S02]  /*00e0*/  MOV R4, UR8 ;  /* 0x0000000800047c02 */ /* 0x000fe40008000f00 */
[----:B------:R-:W-:-:S07]  /*00f0*/  MOV R3, R5 ;  /* 0x0000000500037202 */ /* 0x000fce0000000f00 */
.L_x_0:
[----:B------:R-:W2:Y:S04]  /*0100*/  LDG.E.CONSTANT R20, desc[UR10][R2.64+-0x48] ;  /* 0xffffb80a02147981 */ /* 0x000ea8000c1e9900 */
[----:B------:R-:W3:Y:S04]  /*0110*/  LDG.E.CONSTANT R27, desc[UR10][R2.64+-0x44] ;  /* 0xffffbc0a021b7981 */ /* 0x000ee8000c1e9900 */
[----:B------:R-:W4:Y:S04]  /*0120*/  LDG.E.CONSTANT R21, desc[UR10][R2.64+-0x40] ;  /* 0xffffc00a02157981 */ /* 0x000f28000c1e9900 */
[----:B------:R-:W5:Y:S04]  /*0130*/  LDG.E.CONSTANT R23, desc[UR10][R2.64+-0x3c] ;  /* 0xffffc40a02177981 */ /* 0x000f68000c1e9900 */
        /* <DEDUP_REMOVED lines=18> */
[----:B------:R-:W5:Y:S01]  /*0260*/  LDG.E.CONSTANT R17, desc[UR10][R2.64+0x10] ;  /* 0x0000100a02117981 */ /* 0x000f62000c1e9900 */
[----:B--2---:R-:W-:-:S03]  /*0270*/  FMUL R20, R20, R19 ;  /* 0x0000001314147220 */ /* 0x004fc60000400000 */
[----:B------:R-:W2:Y:S01]  /*0280*/  LDG.E.CONSTANT R19, desc[UR10][R2.64+0x14] ;  /* 0x0000140a02137981 */ /* 0x000ea2000c1e9900 */
[----:B---3--:R-:W-:-:S03]  /*0290*/  FMUL R26, R20, R27 ;  /* 0x0000001b141a7220 */ /* 0x008fc60000400000 */
[----:B------:R-:W3:Y:S01]  /*02a0*/  LDG.E.CONSTANT R20, desc[UR10][R2.64+0x18] ;  /* 0x0000180a02147981 */ /* 0x000ee2000c1e9900 */
[----:B----4-:R-:W-:-:S03]  /*02b0*/  FMUL R26, R26, R21 ;  /* 0x000000151a1a7220 */ /* 0x010fc60000400000 */
[----:B------:R-:W4:Y:S01]  /*02c0*/  LDG.E.CONSTANT R21, desc[UR10][R2.64+0x1c] ;  /* 0x00001c0a02157981 */ /* 0x000f22000c1e9900 */
[----:B-----5:R-:W-:-:S03]  /*02d0*/  FMUL R27, R26, R23 ;  /* 0x000000171a1b7220 */ /* 0x020fc60000400000 */
[----:B------:R-:W5:Y:S01]  /*02e0*/  LDG.E.CONSTANT R23, desc[UR10][R2.64+0x20] ;  /* 0x0000200a02177981 */ /* 0x000f62000c1e9900 */
[----:B------:R-:W-:-:S03]  /*02f0*/  FMUL R26, R27, R24 ;  /* 0x000000181b1a7220 */ /* 0x000fc60000400000 */
        /* <DEDUP_REMOVED lines=16> */
[----:B------:R0:W5:Y:S01]  /*0400*/  LDG.E.CONSTANT R7, desc[UR10][R2.64+0x44] ;  /* 0x0000440a02077981 */ /* 0x000162000c1e9900 */
[----:B------:R-:W-:Y:S01]  /*0410*/  UIADD3 UR5, UPT, UPT, UR5, 0x1, URZ ;  /* 0x0000000105057890 */ /* 0x000fe2000fffe0ff */
[----:B------:R-:W-:-:S03]  /*0420*/  FMUL R8, R27, R8 ;  /* 0x000000081b087220 */ /* 0x000fc60000400000 */
[----:B------:R-:W-:Y:S01]  /*0430*/  UISETP.NE.AND UP0, UPT, UR5, 0xd, UPT ;  /* 0x0000000d0500788c */ /* 0x000fe2000bf05270 */
[----:B------:R-:W-:-:S04]  /*0440*/  FMUL R9, R8, R9 ;  /* 0x0000000908097220 */ /* 0x000fc80000400000 */
[----:B------:R-:W-:Y:S01]  /*0450*/  FMUL R10, R9, R10 ;  /* 0x0000000a090a7220 */ /* 0x000fe20000400000 */
[----:B0-----:R-:W-:-:S03]  /*0460*/  IADD3 R2, P0, PT, R2, 0x90, RZ ;  /* 0x0000009002027810 */ /* 0x001fc60007f1e0ff */
[----:B------:R-:W-:Y:S01]  /*0470*/  FMUL R11, R10, R11 ;  /* 0x0000000b0a0b7220 */ /* 0x000fe20000400000 */
[----:B------:R-:W-:-:S03]  /*0480*/  IADD3.X R3, PT, PT, RZ, R3, RZ, P0, !PT ;  /* 0x00000003ff037210 */ /* 0x000fc600007fe4ff */
[----:B------:R-:W-:-:S04]  /*0490*/  FMUL R12, R11, R12 ;  /* 0x0000000c0b0c7220 */ /* 0x000fc80000400000 */
[----:B------:R-:W-:-:S04]  /*04a0*/  FMUL R13, R12, R13 ;  /* 0x0000000d0c0d7220 */ /* 0x000fc80000400000 */
[----:B------:R-:W-:-:S04]  /*04b0*/  FMUL R14, R13, R14 ;  /* 0x0000000e0d0e7220 */ /* 0x000fc80000400000 */
[----:B------:R-:W-:-:S04]  /*04c0*/  FMUL R15, R14, R15 ;  /* 0x0000000f0e0f7220 */ /* 0x000fc80000400000 */
[----:B------:R-:W-:-:S04]  /*04d0*/  FMUL R16, R15, R16 ;  /* 0x000000100f107220 */ /* 0x000fc80000400000 */
[----:B------:R-:W-:-:S04]  /*04e0*/  FMUL R16, R16, R17 ;  /* 0x0000001110107220 */ /* 0x000fc80000400000 */
[----:B--2---:R-:W-:-:S04]  /*04f0*/  FMUL R19, R16, R19 ;  /* 0x0000001310137220 */ /* 0x004fc80000400000 */
[----:B---3--:R-:W-:-:S04]  /*0500*/  FMUL R20, R19, R20 ;  /* 0x0000001413147220 */ /* 0x008fc80000400000 */
[----:B----4-:R-:W-:-:S04]  /*0510*/  FMUL R20, R20, R21 ;  /* 0x0000001514147220 */ /* 0x010fc80000400000 */
[----:B-----5:R-:W-:-:S04]  /*0520*/  FMUL R23, R20, R23 ;  /* 0x0000001714177220 */ /* 0x020fc80000400000 */
[----:B------:R-:W-:-:S04]  /*0530*/  FMUL R24, R23, R24 ;  /* 0x0000001817187220 */ /* 0x000fc80000400000 */
[----:B------:R-:W-:-:S04]  /*0540*/  FMUL R25, R24, R25 ;  /* 0x0000001918197220 */ /* 0x000fc80000400000 */
[----:B------:R-:W-:-:S04]  /*0550*/  FMUL R25, R25, R22 ;  /* 0x0000001619197220 */ /* 0x000fc80000400000 */
[----:B------:R-:W-:-:S04]  /*0560*/  FMUL R25, R25, R18 ;  /* 0x0000001219197220 */ /* 0x000fc80000400000 */
[----:B------:R-:W-:-:S04]  /*0570*/  FMUL R25, R25, R0 ;  /* 0x0000000019197220 */ /* 0x000fc80000400000 */
[----:B------:R-:W-:-:S04]  /*0580*/  FMUL R4, R25, R4 ;  /* 0x0000000419047220 */ /* 0x000fc80000400000 */
[----:B------:R-:W-:-:S04]  /*0590*/  FMUL R5, R4, R5 ;  /* 0x0000000504057220 */ /* 0x000fc80000400000 */
[----:B------:R-:W-:-:S04]  /*05a0*/  FMUL R6, R5, R6 ;  /* 0x0000000605067220 */ /* 0x000fc80000400000 */
[----:B------:R-:W-:Y:S01]  /*05b0*/  FMUL R19, R6, R7 ;  /* 0x0000000706137220 */ /* 0x000fe20000400000 */
[----:B------:R-:W-:Y:S06]  /*05c0*/  BRA.U UP0, `(.L_x_0) ;  /* 0xfffffff900cc7547 */ /* 0x000fec000b83ffff */
[----:B------:R-:W-:Y:S05]  /*05d0*/  BRA.U UP1, `(.L_x_1) ;  /* 0xfffffff901a47547 */ /* 0x000fea000b83ffff */
[----:B------:R-:W0:Y:S02]  /*05e0*/  LDC.64 R2, c[0x0][0x388] ;  /* 0x0000e200ff027b82 */ /* 0x000e240000000a00 */
[----:B0-----:R-:W-:Y:S01]  /*05f0*/  STG.E desc[UR10][R2.64], R19 ;  /* 0x0000001302007986 */ /* 0x001fe2000c10190a */
[----:B------:R-:W-:Y:S05]  /*0600*/  EXIT ;  /* 0x000000000000794d */ /* 0x000fea0003800000 */
.L_x_2:
[----:B------:R-:W-:-:S00]  /*0610*/  BRA `(.L_x_2) ;  /* 0xfffffffc00fc7947 */ /* 0x000fc0000383ffff */
[----:B------:R-:W-:-:S00]  /*0620*/  NOP ;  /* 0x0000000000007918 */ /* 0x000fc00000000000 */
        /* <DEDUP_REMOVED lines=13> */
.L_x_3:


//--------------------- .nv.shared.reserved.0     --------------------------
	.section	.nv.shared.reserved.0,"aw",@nobits
	.weak		__nv_reservedSMEM_offset_0_alias
	.size		__nv_reservedSMEM_offset_0_alias, 0, 64
	.other		__nv_reservedSMEM_offset_0_alias,@"STO_CUDA_RESERVED_SHARED STV_DEFAULT"
__nv_reservedSMEM_offset_0_alias:
	.zero		0
	.zero		64


//--------------------- .nv.constant0.default_function_kernel --------------------------
	.section	.nv.constant0.default_function_kernel,"a",@progbits
	.sectionflags	@""
	.align	4
.nv.constant0.default_function_kernel:
	.zero		912


//--------------------- SYMBOLS --------------------------

	.type		.nv.reservedSmem.offset0,@object
	.size		.nv.reservedSmem.offset0,0x4
